//
// Generated by NVIDIA NVVM Compiler
//
// Compiler Build ID: CL-36424714
// Cuda compilation tools, release 13.0, V13.0.88
// Based on NVVM 20.0.0
//

.version 9.0
.target sm_100
.address_size 64

	// .globl	_Z7initAOSP4nodePiS1_S1_S1_S1_i

.visible .entry _Z7initAOSP4nodePiS1_S1_S1_S1_i(
	.param .u64 .ptr .align 1 _Z7initAOSP4nodePiS1_S1_S1_S1_i_param_0,
	.param .u64 .ptr .align 1 _Z7initAOSP4nodePiS1_S1_S1_S1_i_param_1,
	.param .u64 .ptr .align 1 _Z7initAOSP4nodePiS1_S1_S1_S1_i_param_2,
	.param .u64 .ptr .align 1 _Z7initAOSP4nodePiS1_S1_S1_S1_i_param_3,
	.param .u64 .ptr .align 1 _Z7initAOSP4nodePiS1_S1_S1_S1_i_param_4,
	.param .u64 .ptr .align 1 _Z7initAOSP4nodePiS1_S1_S1_S1_i_param_5,
	.param .u32 _Z7initAOSP4nodePiS1_S1_S1_S1_i_param_6
)
{
	.reg .pred 	%p<2>;
	.reg .b32 	%r<11>;
	.reg .b64 	%rd<21>;

	ld.param.u64 	%rd1, [_Z7initAOSP4nodePiS1_S1_S1_S1_i_param_0];
	ld.param.u64 	%rd2, [_Z7initAOSP4nodePiS1_S1_S1_S1_i_param_1];
	ld.param.u64 	%rd3, [_Z7initAOSP4nodePiS1_S1_S1_S1_i_param_2];
	ld.param.u64 	%rd4, [_Z7initAOSP4nodePiS1_S1_S1_S1_i_param_3];
	ld.param.u64 	%rd5, [_Z7initAOSP4nodePiS1_S1_S1_S1_i_param_4];
	ld.param.u64 	%rd6, [_Z7initAOSP4nodePiS1_S1_S1_S1_i_param_5];
	ld.param.u32 	%r2, [_Z7initAOSP4nodePiS1_S1_S1_S1_i_param_6];
	mov.u32 	%r3, %ctaid.x;
	mov.u32 	%r4, %ntid.x;
	mov.u32 	%r5, %tid.x;
	mad.lo.s32 	%r1, %r3, %r4, %r5;
	setp.ge.s32 	%p1, %r1, %r2;
	@%p1 bra 	$L__BB0_2;
	cvta.to.global.u64 	%rd7, %rd2;
	cvta.to.global.u64 	%rd8, %rd1;
	cvta.to.global.u64 	%rd9, %rd3;
	cvta.to.global.u64 	%rd10, %rd4;
	cvta.to.global.u64 	%rd11, %rd5;
	cvta.to.global.u64 	%rd12, %rd6;
	mul.wide.s32 	%rd13, %r1, 4;
	add.s64 	%rd14, %rd7, %rd13;
	ld.global.u32 	%r6, [%rd14];
	mul.wide.s32 	%rd15, %r1, 20;
	add.s64 	%rd16, %rd8, %rd15;
	st.global.u32 	[%rd16], %r6;
	add.s64 	%rd17, %rd9, %rd13;
	ld.global.u32 	%r7, [%rd17];
	st.global.u32 	[%rd16+4], %r7;
	add.s64 	%rd18, %rd10, %rd13;
	ld.global.u32 	%r8, [%rd18];
	st.global.u32 	[%rd16+8], %r8;
	add.s64 	%rd19, %rd11, %rd13;
	ld.global.u32 	%r9, [%rd19];
	st.global.u32 	[%rd16+12], %r9;
	add.s64 	%rd20, %rd12, %rd13;
	ld.global.u32 	%r10, [%rd20];
	st.global.u32 	[%rd16+16], %r10;
$L__BB0_2:
	ret;

}
	// .globl	_Z16copyStructValuesP4nodePiS1_S1_S1_S1_i
.visible .entry _Z16copyStructValuesP4nodePiS1_S1_S1_S1_i(
	.param .u64 .ptr .align 1 _Z16copyStructValuesP4nodePiS1_S1_S1_S1_i_param_0,
	.param .u64 .ptr .align 1 _Z16copyStructValuesP4nodePiS1_S1_S1_S1_i_param_1,
	.param .u64 .ptr .align 1 _Z16copyStructValuesP4nodePiS1_S1_S1_S1_i_param_2,
	.param .u64 .ptr .align 1 _Z16copyStructValuesP4nodePiS1_S1_S1_S1_i_param_3,
	.param .u64 .ptr .align 1 _Z16copyStructValuesP4nodePiS1_S1_S1_S1_i_param_4,
	.param .u64 .ptr .align 1 _Z16copyStructValuesP4nodePiS1_S1_S1_S1_i_param_5,
	.param .u32 _Z16copyStructValuesP4nodePiS1_S1_S1_S1_i_param_6
)
{
	.reg .pred 	%p<2>;
	.reg .b32 	%r<11>;
	.reg .b64 	%rd<21>;

	ld.param.u64 	%rd1, [_Z16copyStructValuesP4nodePiS1_S1_S1_S1_i_param_0];
	ld.param.u64 	%rd2, [_Z16copyStructValuesP4nodePiS1_S1_S1_S1_i_param_1];
	ld.param.u64 	%rd3, [_Z16copyStructValuesP4nodePiS1_S1_S1_S1_i_param_2];
	ld.param.u64 	%rd4, [_Z16copyStructValuesP4nodePiS1_S1_S1_S1_i_param_3];
	ld.param.u64 	%rd5, [_Z16copyStructValuesP4nodePiS1_S1_S1_S1_i_param_4];
	ld.param.u64 	%rd6, [_Z16copyStructValuesP4nodePiS1_S1_S1_S1_i_param_5];
	ld.param.u32 	%r2, [_Z16copyStructValuesP4nodePiS1_S1_S1_S1_i_param_6];
	mov.u32 	%r3, %ctaid.x;
	mov.u32 	%r4, %ntid.x;
	mov.u32 	%r5, %tid.x;
	mad.lo.s32 	%r1, %r3, %r4, %r5;
	setp.ge.s32 	%p1, %r1, %r2;
	@%p1 bra 	$L__BB1_2;
	cvta.to.global.u64 	%rd7, %rd1;
	cvta.to.global.u64 	%rd8, %rd6;
	cvta.to.global.u64 	%rd9, %rd5;
	cvta.to.global.u64 	%rd10, %rd4;
	cvta.to.global.u64 	%rd11, %rd3;
	cvta.to.global.u64 	%rd12, %rd2;
	mul.wide.s32 	%rd13, %r1, 20;
	add.s64 	%rd14, %rd7, %rd13;
	ld.global.u32 	%r6, [%rd14+16];
	mul.wide.s32 	%rd15, %r1, 4;
	add.s64 	%rd16, %rd8, %rd15;
	st.global.u32 	[%rd16], %r6;
	ld.global.u32 	%r7, [%rd14+12];
	add.s64 	%rd17, %rd9, %rd15;
	st.global.u32 	[%rd17], %r7;
	ld.global.u32 	%r8, [%rd14+8];
	add.s64 	%rd18, %rd10, %rd15;
	st.global.u32 	[%rd18], %r8;
	ld.global.u32 	%r9, [%rd14+4];
	add.s64 	%rd19, %rd11, %rd15;
	st.global.u32 	[%rd19], %r9;
	ld.global.u32 	%r10, [%rd14];
	add.s64 	%rd20, %rd12, %rd15;
	st.global.u32 	[%rd20], %r10;
$L__BB1_2:
	ret;

}
	// .globl	_Z15FacilityBookingPiS_S_S_S_iS_S_S_S_S_
.visible .entry _Z15FacilityBookingPiS_S_S_S_iS_S_S_S_S_(
	.param .u64 .ptr .align 1 _Z15FacilityBookingPiS_S_S_S_iS_S_S_S_S__param_0,
	.param .u64 .ptr .align 1 _Z15FacilityBookingPiS_S_S_S_iS_S_S_S_S__param_1,
	.param .u64 .ptr .align 1 _Z15FacilityBookingPiS_S_S_S_iS_S_S_S_S__param_2,
	.param .u64 .ptr .align 1 _Z15FacilityBookingPiS_S_S_S_iS_S_S_S_S__param_3,
	.param .u64 .ptr .align 1 _Z15FacilityBookingPiS_S_S_S_iS_S_S_S_S__param_4,
	.param .u32 _Z15FacilityBookingPiS_S_S_S_iS_S_S_S_S__param_5,
	.param .u64 .ptr .align 1 _Z15FacilityBookingPiS_S_S_S_iS_S_S_S_S__param_6,
	.param .u64 .ptr .align 1 _Z15FacilityBookingPiS_S_S_S_iS_S_S_S_S__param_7,
	.param .u64 .ptr .align 1 _Z15FacilityBookingPiS_S_S_S_iS_S_S_S_S__param_8,
	.param .u64 .ptr .align 1 _Z15FacilityBookingPiS_S_S_S_iS_S_S_S_S__param_9,
	.param .u64 .ptr .align 1 _Z15FacilityBookingPiS_S_S_S_iS_S_S_S_S__param_10
)
{
	.local .align 4 .b8 	__local_depot2[2884];
	.reg .b64 	%SP;
	.reg .b64 	%SPL;
	.reg .pred 	%p<9>;
	.reg .b32 	%r<42>;
	.reg .b64 	%rd<48>;

	mov.u64 	%SPL, __local_depot2;
	ld.param.u64 	%rd14, [_Z15FacilityBookingPiS_S_S_S_iS_S_S_S_S__param_1];
	ld.param.u64 	%rd16, [_Z15FacilityBookingPiS_S_S_S_iS_S_S_S_S__param_3];
	ld.param.u64 	%rd17, [_Z15FacilityBookingPiS_S_S_S_iS_S_S_S_S__param_4];
	ld.param.u32 	%r14, [_Z15FacilityBookingPiS_S_S_S_iS_S_S_S_S__param_5];
	ld.param.u64 	%rd18, [_Z15FacilityBookingPiS_S_S_S_iS_S_S_S_S__param_6];
	ld.param.u64 	%rd19, [_Z15FacilityBookingPiS_S_S_S_iS_S_S_S_S__param_7];
	ld.param.u64 	%rd22, [_Z15FacilityBookingPiS_S_S_S_iS_S_S_S_S__param_10];
	add.u64 	%rd1, %SPL, 0;
	mov.u32 	%r15, %ctaid.x;
	mov.u32 	%r16, %ntid.x;
	mov.u32 	%r17, %tid.x;
	mad.lo.s32 	%r1, %r15, %r16, %r17;
	setp.ge.s32 	%p1, %r1, %r14;
	@%p1 bra 	$L__BB2_12;
	mov.b32 	%r38, 0;
$L__BB2_2:
	mul.wide.u32 	%rd24, %r38, 4;
	add.s64 	%rd2, %rd1, %rd24;
	mov.b32 	%r19, 0;
	st.local.u32 	[%rd2], %r19;
	setp.eq.s32 	%p2, %r38, 720;
	@%p2 bra 	$L__BB2_4;
	mov.b32 	%r20, 0;
	st.local.u32 	[%rd2+4], %r20;
	st.local.u32 	[%rd2+8], %r20;
	st.local.u32 	[%rd2+12], %r20;
	add.s32 	%r38, %r38, 4;
	bra.uni 	$L__BB2_2;
$L__BB2_4:
	cvta.to.global.u64 	%rd25, %rd18;
	mul.wide.s32 	%rd26, %r1, 4;
	add.s64 	%rd3, %rd25, %rd26;
	cvta.to.global.u64 	%rd27, %rd19;
	add.s64 	%rd4, %rd27, %rd26;
	ld.global.u32 	%r21, [%rd4];
	setp.lt.s32 	%p3, %r21, 1;
	@%p3 bra 	$L__BB2_12;
	ld.param.u64 	%rd47, [_Z15FacilityBookingPiS_S_S_S_iS_S_S_S_S__param_9];
	ld.param.u64 	%rd46, [_Z15FacilityBookingPiS_S_S_S_iS_S_S_S_S__param_8];
	ld.param.u64 	%rd45, [_Z15FacilityBookingPiS_S_S_S_iS_S_S_S_S__param_2];
	ld.param.u64 	%rd44, [_Z15FacilityBookingPiS_S_S_S_iS_S_S_S_S__param_0];
	ld.global.u32 	%r39, [%rd3];
	cvta.to.global.u64 	%rd28, %rd46;
	add.s64 	%rd5, %rd28, %rd26;
	cvta.to.global.u64 	%rd30, %rd47;
	add.s64 	%rd6, %rd30, %rd26;
	cvta.to.global.u64 	%rd7, %rd44;
	cvta.to.global.u64 	%rd8, %rd22;
	cvta.to.global.u64 	%rd9, %rd14;
	cvta.to.global.u64 	%rd10, %rd45;
	cvta.to.global.u64 	%rd11, %rd16;
	cvta.to.global.u64 	%rd12, %rd17;
$L__BB2_6:
	ld.global.u32 	%r22, [%rd5];
	add.s32 	%r23, %r22, 1;
	st.global.u32 	[%rd5], %r23;
	mul.wide.s32 	%rd31, %r39, 4;
	add.s64 	%rd32, %rd7, %rd31;
	ld.global.u32 	%r24, [%rd32];
	mul.wide.s32 	%rd33, %r24, 4;
	add.s64 	%rd34, %rd8, %rd33;
	ld.global.u32 	%r25, [%rd34];
	add.s64 	%rd35, %rd9, %rd31;
	ld.global.u32 	%r26, [%rd35];
	add.s32 	%r27, %r26, %r25;
	mul.wide.s32 	%rd36, %r27, 4;
	add.s64 	%rd37, %rd10, %rd36;
	ld.global.u32 	%r6, [%rd37];
	add.s64 	%rd38, %rd11, %rd31;
	ld.global.u32 	%r28, [%rd38];
	mad.lo.s32 	%r41, %r26, 24, %r28;
	add.s64 	%rd39, %rd12, %rd31;
	ld.global.u32 	%r29, [%rd39];
	add.s32 	%r8, %r41, %r29;
	setp.lt.s32 	%p4, %r29, 1;
	mov.u32 	%r40, %r41;
	@%p4 bra 	$L__BB2_10;
	bra.uni 	$L__BB2_8;
$L__BB2_7:
	add.s32 	%r40, %r40, 1;
	setp.lt.s32 	%p6, %r40, %r8;
	@%p6 bra 	$L__BB2_8;
	bra.uni 	$L__BB2_9;
$L__BB2_8:
	mul.wide.s32 	%rd40, %r40, 4;
	add.s64 	%rd41, %rd1, %rd40;
	ld.local.u32 	%r30, [%rd41];
	setp.lt.s32 	%p5, %r30, %r6;
	@%p5 bra 	$L__BB2_7;
	bra.uni 	$L__BB2_11;
$L__BB2_9:
	mul.wide.s32 	%rd42, %r41, 4;
	add.s64 	%rd43, %rd1, %rd42;
	ld.local.u32 	%r31, [%rd43];
	add.s32 	%r32, %r31, 1;
	st.local.u32 	[%rd43], %r32;
	add.s32 	%r41, %r41, 1;
	setp.lt.s32 	%p7, %r41, %r8;
	@%p7 bra 	$L__BB2_9;
$L__BB2_10:
	ld.global.u32 	%r33, [%rd6];
	add.s32 	%r34, %r33, 1;
	st.global.u32 	[%rd6], %r34;
$L__BB2_11:
	add.s32 	%r39, %r39, 1;
	ld.global.u32 	%r35, [%rd3];
	ld.global.u32 	%r36, [%rd4];
	add.s32 	%r37, %r36, %r35;
	setp.lt.s32 	%p8, %r39, %r37;
	@%p8 bra 	$L__BB2_6;
$L__BB2_12:
	ret;

}


// ===== COMPILED SASS (sm_100) =====

	.target	sm_100

	.elftype	@"ET_EXEC"


//--------------------- .note.nv.tkinfo           --------------------------
	.section	.note.nv.tkinfo,"",@"SHT_NOTE"
	.sectionflags	@"SHF_NOTE_NV_TKINFO"
	.tkinfo
        /*0018*/ 	.word	0x00000002
        /*0030*/ 	.string	""
        /*0030*/ 	.string	"ptxas"
        /*0030*/ 	.string	"Cuda compilation tools, release 13.0, V13.0.88"
        /*0030*/ 	.string	"Build cuda_13.0.r13.0/compiler.36424714_0"
        /*0030*/ 	.string	"-arch sm_100 -m 64 "



//--------------------- .note.nv.cuinfo           --------------------------
	.section	.note.nv.cuinfo,"",@"SHT_NOTE"
	.sectionflags	@"SHF_NOTE_NV_CUINFO"
        /*0018*/ 	.short	0x0002
        /*001a*/ 	.short	0x0064
        /*001c*/ 	.short	0x0082
	.zero		2


//--------------------- .nv.info                  --------------------------
	.section	.nv.info,"",@"SHT_CUDA_INFO"
	.align	4


	//----- nvinfo : EIATTR_REGCOUNT
	.align		4
        /*0000*/ 	.byte	0x04, 0x2f
        /*0002*/ 	.short	(.L_1 - .L_0)
	.align		4
.L_0:
        /*0004*/ 	.word	index@(_Z7initAOSP4nodePiS1_S1_S1_S1_i)
        /*0008*/ 	.word	0x00000012


	//----- nvinfo : EIATTR_FRAME_SIZE
	.align		4
.L_1:
        /*000c*/ 	.byte	0x04, 0x11
        /*000e*/ 	.short	(.L_3 - .L_2)
	.align		4
.L_2:
        /*0010*/ 	.word	index@(_Z7initAOSP4nodePiS1_S1_S1_S1_i)
        /*0014*/ 	.word	0x00000000


	//----- nvinfo : EIATTR_REGCOUNT
	.align		4
.L_3:
        /*0018*/ 	.byte	0x04, 0x2f
        /*001a*/ 	.short	(.L_5 - .L_4)
	.align		4
.L_4:
        /*001c*/ 	.word	index@(_Z16copyStructValuesP4nodePiS1_S1_S1_S1_i)
        /*0020*/ 	.word	0x00000018


	//----- nvinfo : EIATTR_FRAME_SIZE
	.align		4
.L_5:
        /*0024*/ 	.byte	0x04, 0x11
        /*0026*/ 	.short	(.L_7 - .L_6)
	.align		4
.L_6:
        /*0028*/ 	.word	index@(_Z16copyStructValuesP4nodePiS1_S1_S1_S1_i)
        /*002c*/ 	.word	0x00000000


	//----- nvinfo : EIATTR_REGCOUNT
	.align		4
.L_7:
        /*0030*/ 	.byte	0x04, 0x2f
        /*0032*/ 	.short	(.L_9 - .L_8)
	.align		4
.L_8:
        /*0034*/ 	.word	index@(_Z15FacilityBookingPiS_S_S_S_iS_S_S_S_S_)
        /*0038*/ 	.word	0x00000018


	//----- nvinfo : EIATTR_FRAME_SIZE
	.align		4
.L_9:
        /*003c*/ 	.byte	0x04, 0x11
        /*003e*/ 	.short	(.L_11 - .L_10)
	.align		4
.L_10:
        /*0040*/ 	.word	index@(_Z15FacilityBookingPiS_S_S_S_iS_S_S_S_S_)
        /*0044*/ 	.word	0x00000b48


	//----- nvinfo : EIATTR_MIN_STACK_SIZE
	.align		4
.L_11:
        /*0048*/ 	.byte	0x04, 0x12
        /*004a*/ 	.short	(.L_13 - .L_12)
	.align		4
.L_12:
        /*004c*/ 	.word	index@(_Z15FacilityBookingPiS_S_S_S_iS_S_S_S_S_)
        /*0050*/ 	.word	0x00000b48


	//----- nvinfo : EIATTR_MIN_STACK_SIZE
	.align		4
.L_13:
        /*0054*/ 	.byte	0x04, 0x12
        /*0056*/ 	.short	(.L_15 - .L_14)
	.align		4
.L_14:
        /*0058*/ 	.word	index@(_Z16copyStructValuesP4nodePiS1_S1_S1_S1_i)
        /*005c*/ 	.word	0x00000000


	//----- nvinfo : EIATTR_MIN_STACK_SIZE
	.align		4
.L_15:
        /*0060*/ 	.byte	0x04, 0x12
        /*0062*/ 	.short	(.L_17 - .L_16)
	.align		4
.L_16:
        /*0064*/ 	.word	index@(_Z7initAOSP4nodePiS1_S1_S1_S1_i)
        /*0068*/ 	.word	0x00000000
.L_17:


//--------------------- .nv.compat                --------------------------
	.section	.nv.compat,"",@"SHT_CUDA_COMPAT_INFO"
	.align	4
        /*0000*/ 	.byte	0x02, 0x09, 0x00, 0x00, 0x02, 0x02, 0x01, 0x00, 0x02, 0x05, 0x05, 0x00, 0x03, 0x07, 0x01, 0x01
        /*0010*/ 	.byte	0x02, 0x03, 0x00, 0x00, 0x02, 0x06, 0x01, 0x00, 0x04, 0x0b, 0x08, 0x00, 0x09, 0x00, 0x00, 0x00
        /*0020*/ 	.byte	0x00, 0x00, 0x00, 0x00


//--------------------- .nv.info._Z15FacilityBookingPiS_S_S_S_iS_S_S_S_S_ --------------------------
	.section	.nv.info._Z15FacilityBookingPiS_S_S_S_iS_S_S_S_S_,"",@"SHT_CUDA_INFO"
	.sectionflags	@""
	.align	4


	//----- nvinfo : EIATTR_CUDA_API_VERSION
	.align		4
        /*0000*/ 	.byte	0x04, 0x37
        /*0002*/ 	.short	(.L_19 - .L_18)
.L_18:
        /*0004*/ 	.word	0x00000082


	//----- nvinfo : EIATTR_KPARAM_INFO
	.align		4
.L_19:
        /*0008*/ 	.byte	0x04, 0x17
        /*000a*/ 	.short	(.L_21 - .L_20)
.L_20:
        /*000c*/ 	.word	0x00000000
        /*0010*/ 	.short	0x000a
        /*0012*/ 	.short	0x0050
        /*0014*/ 	.byte	0x00, 0xf5, 0x21, 0x00


	//----- nvinfo : EIATTR_KPARAM_INFO
	.align		4
.L_21:
        /*0018*/ 	.byte	0x04, 0x17
        /*001a*/ 	.short	(.L_23 - .L_22)
.L_22:
        /*001c*/ 	.word	0x00000000
        /*0020*/ 	.short	0x0009
        /*0022*/ 	.short	0x0048
        /*0024*/ 	.byte	0x00, 0xf5, 0x21, 0x00


	//----- nvinfo : EIATTR_KPARAM_INFO
	.align		4
.L_23:
        /*0028*/ 	.byte	0x04, 0x17
        /*002a*/ 	.short	(.L_25 - .L_24)
.L_24:
        /*002c*/ 	.word	0x00000000
        /*0030*/ 	.short	0x0008
        /*0032*/ 	.short	0x0040
        /*0034*/ 	.byte	0x00, 0xf5, 0x21, 0x00


	//----- nvinfo : EIATTR_KPARAM_INFO
	.align		4
.L_25:
        /*0038*/ 	.byte	0x04, 0x17
        /*003a*/ 	.short	(.L_27 - .L_26)
.L_26:
        /*003c*/ 	.word	0x00000000
        /*0040*/ 	.short	0x0007
        /*0042*/ 	.short	0x0038
        /*0044*/ 	.byte	0x00, 0xf5, 0x21, 0x00


	//----- nvinfo : EIATTR_KPARAM_INFO
	.align		4
.L_27:
        /*0048*/ 	.byte	0x04, 0x17
        /*004a*/ 	.short	(.L_29 - .L_28)
.L_28:
        /*004c*/ 	.word	0x00000000
        /*0050*/ 	.short	0x0006
        /*0052*/ 	.short	0x0030
        /*0054*/ 	.byte	0x00, 0xf5, 0x21, 0x00


	//----- nvinfo : EIATTR_KPARAM_INFO
	.align		4
.L_29:
        /*0058*/ 	.byte	0x04, 0x17
        /*005a*/ 	.short	(.L_31 - .L_30)
.L_30:
        /*005c*/ 	.word	0x00000000
        /*0060*/ 	.short	0x0005
        /*0062*/ 	.short	0x0028
        /*0064*/ 	.byte	0x00, 0xf0, 0x11, 0x00


	//----- nvinfo : EIATTR_KPARAM_INFO
	.align		4
.L_31:
        /*0068*/ 	.byte	0x04, 0x17
        /*006a*/ 	.short	(.L_33 - .L_32)
.L_32:
        /*006c*/ 	.word	0x00000000
        /*0070*/ 	.short	0x0004
        /*0072*/ 	.short	0x0020
        /*0074*/ 	.byte	0x00, 0xf5, 0x21, 0x00


	//----- nvinfo : EIATTR_KPARAM_INFO
	.align		4
.L_33:
        /*0078*/ 	.byte	0x04, 0x17
        /*007a*/ 	.short	(.L_35 - .L_34)
.L_34:
        /*007c*/ 	.word	0x00000000
        /*0080*/ 	.short	0x0003
        /*0082*/ 	.short	0x0018
        /*0084*/ 	.byte	0x00, 0xf5, 0x21, 0x00


	//----- nvinfo : EIATTR_KPARAM_INFO
	.align		4
.L_35:
        /*0088*/ 	.byte	0x04, 0x17
        /*008a*/ 	.short	(.L_37 - .L_36)
.L_36:
        /*008c*/ 	.word	0x00000000
        /*0090*/ 	.short	0x0002
        /*0092*/ 	.short	0x0010
        /*0094*/ 	.byte	0x00, 0xf5, 0x21, 0x00


	//----- nvinfo : EIATTR_KPARAM_INFO
	.align		4
.L_37:
        /*0098*/ 	.byte	0x04, 0x17
        /*009a*/ 	.short	(.L_39 - .L_38)
.L_38:
        /*009c*/ 	.word	0x00000000
        /*00a0*/ 	.short	0x0001
        /*00a2*/ 	.short	0x0008
        /*00a4*/ 	.byte	0x00, 0xf5, 0x21, 0x00


	//----- nvinfo : EIATTR_KPARAM_INFO
	.align		4
.L_39:
        /*00a8*/ 	.byte	0x04, 0x17
        /*00aa*/ 	.short	(.L_41 - .L_40)
.L_40:
        /*00ac*/ 	.word	0x00000000
        /*00b0*/ 	.short	0x0000
        /*00b2*/ 	.short	0x0000
        /*00b4*/ 	.byte	0x00, 0xf5, 0x21, 0x00


	//----- nvinfo : EIATTR_SPARSE_MMA_MASK
	.align		4
.L_41:
        /*00b8*/ 	.byte	0x03, 0x50
        /*00ba*/ 	.short	0x0000


	//----- nvinfo : EIATTR_MAXREG_COUNT
	.align		4
        /*00bc*/ 	.byte	0x03, 0x1b
        /*00be*/ 	.short	0x00ff


	//----- nvinfo : EIATTR_MERCURY_ISA_VERSION
	.align		4
        /*00c0*/ 	.byte	0x03, 0x5f
        /*00c2*/ 	.short	0x0101


	//----- nvinfo : EIATTR_VRC_CTA_INIT_COUNT
	.align		4
        /*00c4*/ 	.byte	0x02, 0x4a
	.zero		1
	.zero		1


	//----- nvinfo : EIATTR_EXIT_INSTR_OFFSETS
	.align		4
        /*00c8*/ 	.byte	0x04, 0x1c
        /*00ca*/ 	.short	(.L_43 - .L_42)


	//   ....[0]....
.L_42:
        /*00cc*/ 	.word	0x00000080


	//   ....[1]....
        /*00d0*/ 	.word	0x00001780


	//   ....[2]....
        /*00d4*/ 	.word	0x00001b60


	//----- nvinfo : EIATTR_CRS_STACK_SIZE
	.align		4
.L_43:
        /*00d8*/ 	.byte	0x04, 0x1e
        /*00da*/ 	.short	(.L_45 - .L_44)
.L_44:
        /*00dc*/ 	.word	0x00000000


	//----- nvinfo : EIATTR_CBANK_PARAM_SIZE
	.align		4
.L_45:
        /*00e0*/ 	.byte	0x03, 0x19
        /*00e2*/ 	.short	0x0058


	//----- nvinfo : EIATTR_PARAM_CBANK
	.align		4
        /*00e4*/ 	.byte	0x04, 0x0a
        /*00e6*/ 	.short	(.L_47 - .L_46)
	.align		4
.L_46:
        /*00e8*/ 	.word	index@(.nv.constant0._Z15FacilityBookingPiS_S_S_S_iS_S_S_S_S_)
        /*00ec*/ 	.short	0x0380
        /*00ee*/ 	.short	0x0058


	//----- nvinfo : EIATTR_SW_WAR
	.align		4
.L_47:
        /*00f0*/ 	.byte	0x04, 0x36
        /*00f2*/ 	.short	(.L_49 - .L_48)
.L_48:
        /*00f4*/ 	.word	0x00000008
.L_49:


//--------------------- .nv.info._Z16copyStructValuesP4nodePiS1_S1_S1_S1_i --------------------------
	.section	.nv.info._Z16copyStructValuesP4nodePiS1_S1_S1_S1_i,"",@"SHT_CUDA_INFO"
	.sectionflags	@""
	.align	4


	//----- nvinfo : EIATTR_CUDA_API_VERSION
	.align		4
        /*0000*/ 	.byte	0x04, 0x37
        /*0002*/ 	.short	(.L_51 - .L_50)
.L_50:
        /*0004*/ 	.word	0x00000082


	//----- nvinfo : EIATTR_KPARAM_INFO
	.align		4
.L_51:
        /*0008*/ 	.byte	0x04, 0x17
        /*000a*/ 	.short	(.L_53 - .L_52)
.L_52:
        /*000c*/ 	.word	0x00000000
        /*0010*/ 	.short	0x0006
        /*0012*/ 	.short	0x0030
        /*0014*/ 	.byte	0x00, 0xf0, 0x11, 0x00


	//----- nvinfo : EIATTR_KPARAM_INFO
	.align		4
.L_53:
        /*0018*/ 	.byte	0x04, 0x17
        /*001a*/ 	.short	(.L_55 - .L_54)
.L_54:
        /*001c*/ 	.word	0x00000000
        /*0020*/ 	.short	0x0005
        /*0022*/ 	.short	0x0028
        /*0024*/ 	.byte	0x00, 0xf5, 0x21, 0x00


	//----- nvinfo : EIATTR_KPARAM_INFO
	.align		4
.L_55:
        /*0028*/ 	.byte	0x04, 0x17
        /*002a*/ 	.short	(.L_57 - .L_56)
.L_56:
        /*002c*/ 	.word	0x00000000
        /*0030*/ 	.short	0x0004
        /*0032*/ 	.short	0x0020
        /*0034*/ 	.byte	0x00, 0xf5, 0x21, 0x00


	//----- nvinfo : EIATTR_KPARAM_INFO
	.align		4
.L_57:
        /*0038*/ 	.byte	0x04, 0x17
        /*003a*/ 	.short	(.L_59 - .L_58)
.L_58:
        /*003c*/ 	.word	0x00000000
        /*0040*/ 	.short	0x0003
        /*0042*/ 	.short	0x0018
        /*0044*/ 	.byte	0x00, 0xf5, 0x21, 0x00


	//----- nvinfo : EIATTR_KPARAM_INFO
	.align		4
.L_59:
        /*0048*/ 	.byte	0x04, 0x17
        /*004a*/ 	.short	(.L_61 - .L_60)
.L_60:
        /*004c*/ 	.word	0x00000000
        /*0050*/ 	.short	0x0002
        /*0052*/ 	.short	0x0010
        /*0054*/ 	.byte	0x00, 0xf5, 0x21, 0x00


	//----- nvinfo : EIATTR_KPARAM_INFO
	.align		4
.L_61:
        /*0058*/ 	.byte	0x04, 0x17
        /*005a*/ 	.short	(.L_63 - .L_62)
.L_62:
        /*005c*/ 	.word	0x00000000
        /*0060*/ 	.short	0x0001
        /*0062*/ 	.short	0x0008
        /*0064*/ 	.byte	0x00, 0xf5, 0x21, 0x00


	//----- nvinfo : EIATTR_KPARAM_INFO
	.align		4
.L_63:
        /*0068*/ 	.byte	0x04, 0x17
        /*006a*/ 	.short	(.L_65 - .L_64)
.L_64:
        /*006c*/ 	.word	0x00000000
        /*0070*/ 	.short	0x0000
        /*0072*/ 	.short	0x0000
        /*0074*/ 	.byte	0x00, 0xf5, 0x21, 0x00


	//----- nvinfo : EIATTR_SPARSE_MMA_MASK
	.align		4
.L_65:
        /*0078*/ 	.byte	0x03, 0x50
        /*007a*/ 	.short	0x0000


	//----- nvinfo : EIATTR_MAXREG_COUNT
	.align		4
        /*007c*/ 	.byte	0x03, 0x1b
        /*007e*/ 	.short	0x00ff


	//----- nvinfo : EIATTR_MERCURY_ISA_VERSION
	.align		4
        /*0080*/ 	.byte	0x03, 0x5f
        /*0082*/ 	.short	0x0101


	//----- nvinfo : EIATTR_VRC_CTA_INIT_COUNT
	.align		4
        /*0084*/ 	.byte	0x02, 0x4a
	.zero		1
	.zero		1


	//----- nvinfo : EIATTR_EXIT_INSTR_OFFSETS
	.align		4
        /*0088*/ 	.byte	0x04, 0x1c
        /*008a*/ 	.short	(.L_67 - .L_66)


	//   ....[0]....
.L_66:
        /*008c*/ 	.word	0x00000070


	//   ....[1]....
        /*0090*/ 	.word	0x000001f0


	//----- nvinfo : EIATTR_CBANK_PARAM_SIZE
	.align		4
.L_67:
        /*0094*/ 	.byte	0x03, 0x19
        /*0096*/ 	.short	0x0034


	//----- nvinfo : EIATTR_PARAM_CBANK
	.align		4
        /*0098*/ 	.byte	0x04, 0x0a
        /*009a*/ 	.short	(.L_69 - .L_68)
	.align		4
.L_68:
        /*009c*/ 	.word	index@(.nv.constant0._Z16copyStructValuesP4nodePiS1_S1_S1_S1_i)
        /*00a0*/ 	.short	0x0380
        /*00a2*/ 	.short	0x0034


	//----- nvinfo : EIATTR_SW_WAR
	.align		4
.L_69:
        /*00a4*/ 	.byte	0x04, 0x36
        /*00a6*/ 	.short	(.L_71 - .L_70)
.L_70:
        /*00a8*/ 	.word	0x00000008
.L_71:


//--------------------- .nv.info._Z7initAOSP4nodePiS1_S1_S1_S1_i --------------------------
	.section	.nv.info._Z7initAOSP4nodePiS1_S1_S1_S1_i,"",@"SHT_CUDA_INFO"
	.sectionflags	@""
	.align	4


	//----- nvinfo : EIATTR_CUDA_API_VERSION
	.align		4
        /*0000*/ 	.byte	0x04, 0x37
        /*0002*/ 	.short	(.L_73 - .L_72)
.L_72:
        /*0004*/ 	.word	0x00000082


	//----- nvinfo : EIATTR_KPARAM_INFO
	.align		4
.L_73:
        /*0008*/ 	.byte	0x04, 0x17
        /*000a*/ 	.short	(.L_75 - .L_74)
.L_74:
        /*000c*/ 	.word	0x00000000
        /*0010*/ 	.short	0x0006
        /*0012*/ 	.short	0x0030
        /*0014*/ 	.byte	0x00, 0xf0, 0x11, 0x00


	//----- nvinfo : EIATTR_KPARAM_INFO
	.align		4
.L_75:
        /*0018*/ 	.byte	0x04, 0x17
        /*001a*/ 	.short	(.L_77 - .L_76)
.L_76:
        /*001c*/ 	.word	0x00000000
        /*0020*/ 	.short	0x0005
        /*0022*/ 	.short	0x0028
        /*0024*/ 	.byte	0x00, 0xf5, 0x21, 0x00


	//----- nvinfo : EIATTR_KPARAM_INFO
	.align		4
.L_77:
        /*0028*/ 	.byte	0x04, 0x17
        /*002a*/ 	.short	(.L_79 - .L_78)
.L_78:
        /*002c*/ 	.word	0x00000000
        /*0030*/ 	.short	0x0004
        /*0032*/ 	.short	0x0020
        /*0034*/ 	.byte	0x00, 0xf5, 0x21, 0x00


	//----- nvinfo : EIATTR_KPARAM_INFO
	.align		4
.L_79:
        /*0038*/ 	.byte	0x04, 0x17
        /*003a*/ 	.short	(.L_81 - .L_80)
.L_80:
        /*003c*/ 	.word	0x00000000
        /*0040*/ 	.short	0x0003
        /*0042*/ 	.short	0x0018
        /*0044*/ 	.byte	0x00, 0xf5, 0x21, 0x00


	//----- nvinfo : EIATTR_KPARAM_INFO
	.align		4
.L_81:
        /*0048*/ 	.byte	0x04, 0x17
        /*004a*/ 	.short	(.L_83 - .L_82)
.L_82:
        /*004c*/ 	.word	0x00000000
        /*0050*/ 	.short	0x0002
        /*0052*/ 	.short	0x0010
        /*0054*/ 	.byte	0x00, 0xf5, 0x21, 0x00


	//----- nvinfo : EIATTR_KPARAM_INFO
	.align		4
.L_83:
        /*0058*/ 	.byte	0x04, 0x17
        /*005a*/ 	.short	(.L_85 - .L_84)
.L_84:
        /*005c*/ 	.word	0x00000000
        /*0060*/ 	.short	0x0001
        /*0062*/ 	.short	0x0008
        /*0064*/ 	.byte	0x00, 0xf5, 0x21, 0x00


	//----- nvinfo : EIATTR_KPARAM_INFO
	.align		4
.L_85:
        /*0068*/ 	.byte	0x04, 0x17
        /*006a*/ 	.short	(.L_87 - .L_86)
.L_86:
        /*006c*/ 	.word	0x00000000
        /*0070*/ 	.short	0x0000
        /*0072*/ 	.short	0x0000
        /*0074*/ 	.byte	0x00, 0xf5, 0x21, 0x00


	//----- nvinfo : EIATTR_SPARSE_MMA_MASK
	.align		4
.L_87:
        /*0078*/ 	.byte	0x03, 0x50
        /*007a*/ 	.short	0x0000


	//----- nvinfo : EIATTR_MAXREG_COUNT
	.align		4
        /*007c*/ 	.byte	0x03, 0x1b
        /*007e*/ 	.short	0x00ff


	//----- nvinfo : EIATTR_MERCURY_ISA_VERSION
	.align		4
        /*0080*/ 	.byte	0x03, 0x5f
        /*0082*/ 	.short	0x0101


	//----- nvinfo : EIATTR_VRC_CTA_INIT_COUNT
	.align		4
        /*0084*/ 	.byte	0x02, 0x4a
	.zero		1
	.zero		1


	//----- nvinfo : EIATTR_EXIT_INSTR_OFFSETS
	.align		4
        /*0088*/ 	.byte	0x04, 0x1c
        /*008a*/ 	.short	(.L_89 - .L_88)


	//   ....[0]....
.L_88:
        /*008c*/ 	.word	0x00000070


	//   ....[1]....
        /*0090*/ 	.word	0x000001f0


	//----- nvinfo : EIATTR_CBANK_PARAM_SIZE
	.align		4
.L_89:
        /*0094*/ 	.byte	0x03, 0x19
        /*0096*/ 	.short	0x0034


	//----- nvinfo : EIATTR_PARAM_CBANK
	.align		4
        /*0098*/ 	.byte	0x04, 0x0a
        /*009a*/ 	.short	(.L_91 - .L_90)
	.align		4
.L_90:
        /*009c*/ 	.word	index@(.nv.constant0._Z7initAOSP4nodePiS1_S1_S1_S1_i)
        /*00a0*/ 	.short	0x0380
        /*00a2*/ 	.short	0x0034


	//----- nvinfo : EIATTR_SW_WAR
	.align		4
.L_91:
        /*00a4*/ 	.byte	0x04, 0x36
        /*00a6*/ 	.short	(.L_93 - .L_92)
.L_92:
        /*00a8*/ 	.word	0x00000008
.L_93:


//--------------------- .nv.callgraph             --------------------------
	.section	.nv.callgraph,"",@"SHT_CUDA_CALLGRAPH"
	.align	4
	.sectionentsize	8
	.align		4
        /*0000*/ 	.word	0x00000000
	.align		4
        /*0004*/ 	.word	0xffffffff
	.align		4
        /*0008*/ 	.word	0x00000000
	.align		4
        /*000c*/ 	.word	0xfffffffe
	.align		4
        /*0010*/ 	.word	0x00000000
	.align		4
        /*0014*/ 	.word	0xfffffffd
	.align		4
        /*0018*/ 	.word	0x00000000
	.align		4
        /*001c*/ 	.word	0xfffffffc


//--------------------- .text._Z15FacilityBookingPiS_S_S_S_iS_S_S_S_S_ --------------------------
	.section	.text._Z15FacilityBookingPiS_S_S_S_iS_S_S_S_S_,"ax",@progbits
	.align	128
        .global         _Z15FacilityBookingPiS_S_S_S_iS_S_S_S_S_
        .type           _Z15FacilityBookingPiS_S_S_S_iS_S_S_S_S_,@function
        .size           _Z15FacilityBookingPiS_S_S_S_iS_S_S_S_S_,(.L_x_9 - _Z15FacilityBookingPiS_S_S_S_iS_S_S_S_S_)
        .other          _Z15FacilityBookingPiS_S_S_S_iS_S_S_S_S_,@"STO_CUDA_ENTRY STV_DEFAULT"
_Z15FacilityBookingPiS_S_S_S_iS_S_S_S_S_:
.text._Z15FacilityBookingPiS_S_S_S_iS_S_S_S_S_:
[----:B------:R-:W0:Y:S01]  /*0000*/  LDC R1, c[0x0][0x37c] ;  /* 0x0000df00ff017b82 */ /* 0x000e220000000800 */
[----:B------:R-:W1:Y:S07]  /*0010*/  S2R R0, SR_TID.X ;  /* 0x0000000000007919 */ /* 0x000e6e0000002100 */
[----:B------:R-:W1:Y:S01]  /*0020*/  S2UR UR4, SR_CTAID.X ;  /* 0x00000000000479c3 */ /* 0x000e620000002500 */
[----:B------:R-:W2:Y:S01]  /*0030*/  LDCU UR5, c[0x0][0x3a8] ;  /* 0x00007500ff0577ac */ /* 0x000ea20008000800 */
[----:B0-----:R-:W-:-:S06]  /*0040*/  IADD3 R1, PT, PT, R1, -0xb48, RZ ;  /* 0xfffff4b801017810 */ /* 0x001fcc0007ffe0ff */
[----:B------:R-:W1:Y:S02]  /*0050*/  LDC R11, c[0x0][0x360] ;  /* 0x0000d800ff0b7b82 */ /* 0x000e640000000800 */
[----:B-1----:R-:W-:-:S05]  /*0060*/  IMAD R11, R11, UR4, R0 ;  /* 0x000000040b0b7c24 */ /* 0x002fca000f8e0200 */
[----:B--2---:R-:W-:-:S13]  /*0070*/  ISETP.GE.AND P0, PT, R11, UR5, PT ;  /* 0x000000050b007c0c */ /* 0x004fda000bf06270 */
[----:B------:R-:W-:Y:S05]  /*0080*/  @P0 EXIT ;  /* 0x000000000000094d */ /* 0x000fea0003800000 */
[----:B------:R-:W0:Y:S01]  /*0090*/  LDC.64 R2, c[0x0][0x3b8] ;  /* 0x0000ee00ff027b82 */ /* 0x000e220000000a00 */
[----:B------:R-:W1:Y:S01]  /*00a0*/  LDCU.64 UR4, c[0x0][0x358] ;  /* 0x00006b00ff0477ac */ /* 0x000e620008000a00 */
[----:B------:R2:W-:Y:S04]  /*00b0*/  STL.64 [R1], RZ ;  /* 0x000000ff01007387 */ /* 0x0005e80000100a00 */
[----:B------:R2:W-:Y:S02]  /*00c0*/  STL.64 [R1+0x8], RZ ;  /* 0x000008ff01007387 */ /* 0x0005e40000100a00 */
[----:B------:R-:W3:Y:S02]  /*00d0*/  LDC.64 R4, c[0x0][0x3b0] ;  /* 0x0000ec00ff047b82 */ /* 0x000ee40000000a00 */
[----:B------:R2:W-:Y:S04]  /*00e0*/  STL.64 [R1+0x10], RZ ;  /* 0x000010ff01007387 */ /* 0x0005e80000100a00 */
[----:B------:R2:W-:Y:S04]  /*00f0*/  STL.64 [R1+0x18], RZ ;  /* 0x000018ff01007387 */ /* 0x0005e80000100a00 */
[----:B------:R2:W-:Y:S04]  /*0100*/  STL.64 [R1+0x20], RZ ;  /* 0x000020ff01007387 */ /* 0x0005e80000100a00 */
[----:B------:R2:W-:Y:S01]  /*0110*/  STL.64 [R1+0x28], RZ ;  /* 0x000028ff01007387 */ /* 0x0005e20000100a00 */
[----:B0-----:R-:W-:-:S03]  /*0120*/  IMAD.WIDE R2, R11, 0x4, R2 ;  /* 0x000000040b027825 */ /* 0x001fc600078e0202 */
[----:B------:R2:W-:Y:S04]  /*0130*/  STL.64 [R1+0x30], RZ ;  /* 0x000030ff01007387 */ /* 0x0005e80000100a00 */
        /* <DEDUP_REMOVED lines=194> */
[----:B-1----:R-:W4:Y:S04]  /*0d60*/  LDG.E R0, desc[UR4][R2.64] ;  /* 0x0000000402007981 */ /* 0x002f28000c1e1900 */
        /* <DEDUP_REMOVED lines=73> */
[----:B------:R2:W-:Y:S01]  /*1200*/  STL.64 [R1+0x890], RZ ;  /* 0x000890ff01007387 */ /* 0x0005e20000100a00 */
[----:B----4-:R-:W-:-:S03]  /*1210*/  ISETP.GE.AND P0, PT, R0, 0x1, PT ;  /* 0x000000010000780c */ /* 0x010fc60003f06270 */
        /* <DEDUP_REMOVED lines=85> */
[----:B------:R2:W-:Y:S01]  /*1770*/  STL [R1+0xb40], RZ ;  /* 0x000b40ff01007387 */ /* 0x0005e20000100800 */
[----:B---3--:R-:W-:Y:S05]  /*1780*/  @!P0 EXIT ;  /* 0x000000000000894d */ /* 0x008fea0003800000 */
[C---:B------:R-:W-:Y:S01]  /*1790*/  IMAD.WIDE R4, R11.reuse, 0x4, R4 ;  /* 0x000000040b047825 */ /* 0x040fe200078e0204 */
[----:B------:R-:W0:Y:S04]  /*17a0*/  LDC.64 R6, c[0x0][0x3c0] ;  /* 0x0000f000ff067b82 */ /* 0x000e280000000a00 */
[----:B------:R1:W5:Y:S04]  /*17b0*/  LDG.E R0, desc[UR4][R4.64] ;  /* 0x0000000404007981 */ /* 0x000368000c1e1900 */
[----:B------:R-:W3:Y:S01]  /*17c0*/  LDC.64 R8, c[0x0][0x3c8] ;  /* 0x0000f200ff087b82 */ /* 0x000ee20000000a00 */
[----:B0-----:R-:W-:-:S04]  /*17d0*/  IMAD.WIDE R6, R11, 0x4, R6 ;  /* 0x000000040b067825 */ /* 0x001fc800078e0206 */
[----:B-1-3--:R-:W-:-:S07]  /*17e0*/  IMAD.WIDE R8, R11, 0x4, R8 ;  /* 0x000000040b087825 */ /* 0x00afce00078e0208 */
.L_x_5:
[----:B------:R-:W3:Y:S01]  /*17f0*/  LDG.E R10, desc[UR4][R6.64] ;  /* 0x00000004060a7981 */ /* 0x000ee2000c1e1900 */
[----:B------:R-:W0:Y:S08]  /*1800*/  LDC.64 R12, c[0x0][0x380] ;  /* 0x0000e000ff0c7b82 */ /* 0x000e300000000a00 */
[----:B------:R-:W1:Y:S08]  /*1810*/  LDC.64 R20, c[0x0][0x3a0] ;  /* 0x0000e800ff147b82 */ /* 0x000e700000000a00 */
[----:B------:R-:W4:Y:S01]  /*1820*/  LDC.64 R14, c[0x0][0x3d0] ;  /* 0x0000f400ff0e7b82 */ /* 0x000f220000000a00 */
[----:B0----5:R-:W-:-:S07]  /*1830*/  IMAD.WIDE R12, R0, 0x4, R12 ;  /* 0x00000004000c7825 */ /* 0x021fce00078e020c */
[----:B------:R-:W0:Y:S01]  /*1840*/  LDC.64 R16, c[0x0][0x388] ;  /* 0x0000e200ff107b82 */ /* 0x000e220000000a00 */
[----:B---3--:R-:W-:-:S07]  /*1850*/  IADD3 R19, PT, PT, R10, 0x1, RZ ;  /* 0x000000010a137810 */ /* 0x008fce0007ffe0ff */
[----:B------:R-:W3:Y:S01]  /*1860*/  LDC.64 R10, c[0x0][0x398] ;  /* 0x0000e600ff0a7b82 */ /* 0x000ee20000000a00 */
[----:B------:R3:W-:Y:S04]  /*1870*/  STG.E desc[UR4][R6.64], R19 ;  /* 0x0000001306007986 */ /* 0x0007e8000c101904 */
[----:B------:R-:W4:Y:S01]  /*1880*/  LDG.E R13, desc[UR4][R12.64] ;  /* 0x000000040c0d7981 */ /* 0x000f22000c1e1900 */
[----:B-1----:R-:W-:-:S04]  /*1890*/  IMAD.WIDE R20, R0, 0x4, R20 ;  /* 0x0000000400147825 */ /* 0x002fc800078e0214 */
[C---:B0-----:R-:W-:Y:S02]  /*18a0*/  IMAD.WIDE R16, R0.reuse, 0x4, R16 ;  /* 0x0000000400107825 */ /* 0x041fe400078e0210 */
[----:B------:R-:W2:Y:S04]  /*18b0*/  LDG.E R21, desc[UR4][R20.64] ;  /* 0x0000000414157981 */ /* 0x000ea8000c1e1900 */
[----:B------:R-:W2:Y:S01]  /*18c0*/  LDG.E R17, desc[UR4][R16.64] ;  /* 0x0000000410117981 */ /* 0x000ea2000c1e1900 */
[----:B---3--:R-:W-:Y:S02]  /*18d0*/  IMAD.WIDE R18, R0, 0x4, R10 ;  /* 0x0000000400127825 */ /* 0x008fe400078e020a */
[----:B------:R-:W0:Y:S04]  /*18e0*/  LDC.64 R10, c[0x0][0x390] ;  /* 0x0000e400ff0a7b82 */ /* 0x000e280000000a00 */
[----:B------:R-:W3:Y:S01]  /*18f0*/  LDG.E R18, desc[UR4][R18.64] ;  /* 0x0000000412127981 */ /* 0x000ee2000c1e1900 */
[----:B----4-:R-:W-:-:S06]  /*1900*/  IMAD.WIDE R14, R13, 0x4, R14 ;  /* 0x000000040d0e7825 */ /* 0x010fcc00078e020e */
[----:B------:R-:W4:Y:S01]  /*1910*/  LDG.E R14, desc[UR4][R14.64] ;  /* 0x000000040e0e7981 */ /* 0x000f22000c1e1900 */
[----:B--2---:R-:W-:Y:S01]  /*1920*/  ISETP.GE.AND P0, PT, R21, 0x1, PT ;  /* 0x000000011500780c */ /* 0x004fe20003f06270 */
[----:B------:R-:W-:Y:S01]  /*1930*/  BSSY.RECONVERGENT B0, `(.L_x_0) ;  /* 0x000001c000007945 */ /* 0x000fe20003800200 */
[----:B---3--:R-:W-:Y:S02]  /*1940*/  IMAD R12, R17, 0x18, R18 ;  /* 0x00000018110c7824 */ /* 0x008fe400078e0212 */
[----:B----4-:R-:W-:-:S04]  /*1950*/  IMAD.IADD R13, R14, 0x1, R17 ;  /* 0x000000010e0d7824 */ /* 0x010fc800078e0211 */
[----:B0-----:R-:W-:-:S05]  /*1960*/  IMAD.WIDE R10, R13, 0x4, R10 ;  /* 0x000000040d0a7825 */ /* 0x001fca00078e020a */
[----:B------:R-:W-:Y:S05]  /*1970*/  @!P0 BRA `(.L_x_1) ;  /* 0x0000000000508947 */ /* 0x000fea0003800000 */
[----:B------:R0:W5:Y:S01]  /*1980*/  LDG.E R11, desc[UR4][R10.64] ;  /* 0x000000040a0b7981 */ /* 0x000162000c1e1900 */
[----:B------:R-:W-:Y:S01]  /*1990*/  BSSY.RELIABLE B1, `(.L_x_2) ;  /* 0x000000b000017945 */ /* 0x000fe20003800100 */
[----:B------:R-:W-:Y:S01]  /*19a0*/  IADD3 R21, PT, PT, R12, R21, RZ ;  /* 0x000000150c157210 */ /* 0x000fe20007ffe0ff */
[----:B------:R-:W-:-:S07]  /*19b0*/  IMAD.MOV.U32 R14, RZ, RZ, R12 ;  /* 0x000000ffff0e7224 */ /* 0x000fce00078e000c */
.L_x_4:
[----:B0-----:R-:W-:-:S06]  /*19c0*/  LEA R10, R14, R1, 0x2 ;  /* 0x000000010e0a7211 */ /* 0x001fcc00078e10ff */
[----:B------:R-:W2:Y:S02]  /*19d0*/  LDL R10, [R10] ;  /* 0x000000000a0a7983 */ /* 0x000ea40000100800 */
[----:B--2--5:R-:W-:-:S13]  /*19e0*/  ISETP.GE.AND P0, PT, R10, R11, PT ;  /* 0x0000000b0a00720c */ /* 0x024fda0003f06270 */
[----:B------:R-:W-:Y:S05]  /*19f0*/  @P0 BREAK.RELIABLE B1 ;  /* 0x0000000000010942 */ /* 0x000fea0003800100 */
[----:B------:R-:W-:Y:S05]  /*1a00*/  @P0 BRA `(.L_x_3) ;  /* 0x0000000000380947 */ /* 0x000fea0003800000 */
[----:B------:R-:W-:-:S04]  /*1a10*/  IADD3 R14, PT, PT, R14, 0x1, RZ ;  /* 0x000000010e0e7810 */ /* 0x000fc80007ffe0ff */
[----:B------:R-:W-:-:S13]  /*1a20*/  ISETP.GE.AND P0, PT, R14, R21, PT ;  /* 0x000000150e00720c */ /* 0x000fda0003f06270 */
[----:B------:R-:W-:Y:S05]  /*1a30*/  @!P0 BRA `(.L_x_4) ;  /* 0xfffffffc00e08947 */ /* 0x000fea000383ffff */
[----:B------:R-:W-:Y:S05]  /*1a40*/  BSYNC.RELIABLE B1 ;  /* 0x0000000000017941 */ /* 0x000fea0003800100 */
.L_x_2:
[----:B0-----:R-:W-:-:S05]  /*1a50*/  IMAD R10, R12, 0x4, R1 ;  /* 0x000000040c0a7824 */ /* 0x001fca00078e0201 */
[----:B------:R-:W2:Y:S01]  /*1a60*/  LDL R11, [R10] ;  /* 0x000000000a0b7983 */ /* 0x000ea20000100800 */
[----:B------:R-:W-:-:S04]  /*1a70*/  IADD3 R12, PT, PT, R12, 0x1, RZ ;  /* 0x000000010c0c7810 */ /* 0x000fc80007ffe0ff */
[----:B------:R-:W-:Y:S02]  /*1a80*/  ISETP.GE.AND P0, PT, R12, R21, PT ;  /* 0x000000150c00720c */ /* 0x000fe40003f06270 */
[----:B--2---:R-:W-:-:S05]  /*1a90*/  IADD3 R11, PT, PT, R11, 0x1, RZ ;  /* 0x000000010b0b7810 */ /* 0x004fca0007ffe0ff */
[----:B------:R0:W-:Y:S06]  /*1aa0*/  STL [R10], R11 ;  /* 0x0000000b0a007387 */ /* 0x0001ec0000100800 */
[----:B------:R-:W-:Y:S05]  /*1ab0*/  @!P0 BRA `(.L_x_2) ;  /* 0xfffffffc00e48947 */ /* 0x000fea000383ffff */
.L_x_1:
[----:B0-----:R-:W2:Y:S02]  /*1ac0*/  LDG.E R10, desc[UR4][R8.64] ;  /* 0x00000004080a7981 */ /* 0x001ea4000c1e1900 */
[----:B--2---:R-:W-:-:S05]  /*1ad0*/  VIADD R11, R10, 0x1 ;  /* 0x000000010a0b7836 */ /* 0x004fca0000000000 */
[----:B------:R0:W-:Y:S02]  /*1ae0*/  STG.E desc[UR4][R8.64], R11 ;  /* 0x0000000b08007986 */ /* 0x0001e4000c101904 */
.L_x_3:
[----:B------:R-:W-:Y:S05]  /*1af0*/  BSYNC.RECONVERGENT B0 ;  /* 0x0000000000007941 */ /* 0x000fea0003800200 */
.L_x_0:
[----:B------:R-:W2:Y:S04]  /*1b00*/  LDG.E R10, desc[UR4][R4.64] ;  /* 0x00000004040a7981 */ /* 0x000ea8000c1e1900 */
[----:B0-----:R-:W2:Y:S01]  /*1b10*/  LDG.E R11, desc[UR4][R2.64] ;  /* 0x00000004020b7981 */ /* 0x001ea2000c1e1900 */
[----:B------:R-:W-:Y:S02]  /*1b20*/  IADD3 R0, PT, PT, R0, 0x1, RZ ;  /* 0x0000000100007810 */ /* 0x000fe40007ffe0ff */
[----:B--2---:R-:W-:-:S04]  /*1b30*/  IADD3 R11, PT, PT, R10, R11, RZ ;  /* 0x0000000b0a0b7210 */ /* 0x004fc80007ffe0ff */
[----:B------:R-:W-:-:S13]  /*1b40*/  ISETP.GE.AND P0, PT, R0, R11, PT ;  /* 0x0000000b0000720c */ /* 0x000fda0003f06270 */
[----:B------:R-:W-:Y:S05]  /*1b50*/  @!P0 BRA `(.L_x_5) ;  /* 0xfffffffc00248947 */ /* 0x000fea000383ffff */
[----:B------:R-:W-:Y:S05]  /*1b60*/  EXIT ;  /* 0x000000000000794d */ /* 0x000fea0003800000 */
.L_x_6:
[----:B------:R-:W-:-:S00]  /*1b70*/  BRA `(.L_x_6) ;  /* 0xfffffffc00fc7947 */ /* 0x000fc0000383ffff */
[----:B------:R-:W-:-:S00]  /*1b80*/  NOP ;  /* 0x0000000000007918 */ /* 0x000fc00000000000 */
[----:B------:R-:W-:-:S00]  /*1b90*/  NOP ;  /* 0x0000000000007918 */ /* 0x000fc00000000000 */
[----:B------:R-:W-:-:S00]  /*1ba0*/  NOP ;  /* 0x0000000000007918 */ /* 0x000fc00000000000 */
[----:B------:R-:W-:-:S00]  /*1bb0*/  NOP ;  /* 0x0000000000007918 */ /* 0x000fc00000000000 */
[----:B------:R-:W-:-:S00]  /*1bc0*/  NOP ;  /* 0x0000000000007918 */ /* 0x000fc00000000000 */
[----:B------:R-:W-:-:S00]  /*1bd0*/  NOP ;  /* 0x0000000000007918 */ /* 0x000fc00000000000 */
[----:B------:R-:W-:-:S00]  /*1be0*/  NOP ;  /* 0x0000000000007918 */ /* 0x000fc00000000000 */
[----:B------:R-:W-:-:S00]  /*1bf0*/  NOP ;  /* 0x0000000000007918 */ /* 0x000fc00000000000 */
.L_x_9:


//--------------------- .text._Z16copyStructValuesP4nodePiS1_S1_S1_S1_i --------------------------
	.section	.text._Z16copyStructValuesP4nodePiS1_S1_S1_S1_i,"ax",@progbits
	.align	128
        .global         _Z16copyStructValuesP4nodePiS1_S1_S1_S1_i
        .type           _Z16copyStructValuesP4nodePiS1_S1_S1_S1_i,@function
        .size           _Z16copyStructValuesP4nodePiS1_S1_S1_S1_i,(.L_x_10 - _Z16copyStructValuesP4nodePiS1_S1_S1_S1_i)
        .other          _Z16copyStructValuesP4nodePiS1_S1_S1_S1_i,@"STO_CUDA_ENTRY STV_DEFAULT"
_Z16copyStructValuesP4nodePiS1_S1_S1_S1_i:
.text._Z16copyStructValuesP4nodePiS1_S1_S1_S1_i:
[----:B------:R-:W-:Y:S01]  /*0000*/  LDC R1, c[0x0][0x37c] ;  /* 0x0000df00ff017b82 */ /* 0x000fe20000000800 */
[----:B------:R-:W0:Y:S07]  /*0010*/  S2R R0, SR_TID.X ;  /* 0x0000000000007919 */ /* 0x000e2e0000002100 */
[----:B------:R-:W0:Y:S01]  /*0020*/  S2UR UR4, SR_CTAID.X ;  /* 0x00000000000479c3 */ /* 0x000e220000002500 */
[----:B------:R-:W1:Y:S07]  /*0030*/  LDCU UR5, c[0x0][0x3b0] ;  /* 0x00007600ff0577ac */ /* 0x000e6e0008000800 */
[----:B------:R-:W0:Y:S02]  /*0040*/  LDC R13, c[0x0][0x360] ;  /* 0x0000d800ff0d7b82 */ /* 0x000e240000000800 */
[----:B0-----:R-:W-:-:S05]  /*0050*/  IMAD R13, R13, UR4, R0 ;  /* 0x000000040d0d7c24 */ /* 0x001fca000f8e0200 */
[----:B-1----:R-:W-:-:S13]  /*0060*/  ISETP.GE.AND P0, PT, R13, UR5, PT ;  /* 0x000000050d007c0c */ /* 0x002fda000bf06270 */
[----:B------:R-:W-:Y:S05]  /*0070*/  @P0 EXIT ;  /* 0x000000000000094d */ /* 0x000fea0003800000 */
[----:B------:R-:W0:Y:S01]  /*0080*/  LDC.64 R2, c[0x0][0x380] ;  /* 0x0000e000ff027b82 */ /* 0x000e220000000a00 */
[----:B------:R-:W1:Y:S07]  /*0090*/  LDCU.64 UR4, c[0x0][0x358] ;  /* 0x00006b00ff0477ac */ /* 0x000e6e0008000a00 */
[----:B------:R-:W2:Y:S08]  /*00a0*/  LDC.64 R4, c[0x0][0x3a8] ;  /* 0x0000ea00ff047b82 */ /* 0x000eb00000000a00 */
[----:B------:R-:W3:Y:S01]  /*00b0*/  LDC.64 R6, c[0x0][0x3a0] ;  /* 0x0000e800ff067b82 */ /* 0x000ee20000000a00 */
[----:B0-----:R-:W-:-:S07]  /*00c0*/  IMAD.WIDE R2, R13, 0x14, R2 ;  /* 0x000000140d027825 */ /* 0x001fce00078e0202 */
[----:B------:R-:W0:Y:S01]  /*00d0*/  LDC.64 R8, c[0x0][0x398] ;  /* 0x0000e600ff087b82 */ /* 0x000e220000000a00 */
[----:B-1----:R-:W4:Y:S01]  /*00e0*/  LDG.E R15, desc[UR4][R2.64+0x10] ;  /* 0x00001004020f7981 */ /* 0x002f22000c1e1900 */
[----:B--2---:R-:W-:-:S06]  /*00f0*/  IMAD.WIDE R4, R13, 0x4, R4 ;  /* 0x000000040d047825 */ /* 0x004fcc00078e0204 */
[----:B------:R-:W1:Y:S01]  /*0100*/  LDC.64 R10, c[0x0][0x390] ;  /* 0x0000e400ff0a7b82 */ /* 0x000e620000000a00 */
[----:B----4-:R1:W-:Y:S04]  /*0110*/  STG.E desc[UR4][R4.64], R15 ;  /* 0x0000000f04007986 */ /* 0x0103e8000c101904 */
[----:B------:R-:W2:Y:S01]  /*0120*/  LDG.E R17, desc[UR4][R2.64+0xc] ;  /* 0x00000c0402117981 */ /* 0x000ea2000c1e1900 */
[----:B---3--:R-:W-:-:S05]  /*0130*/  IMAD.WIDE R6, R13, 0x4, R6 ;  /* 0x000000040d067825 */ /* 0x008fca00078e0206 */
[----:B--2---:R2:W-:Y:S04]  /*0140*/  STG.E desc[UR4][R6.64], R17 ;  /* 0x0000001106007986 */ /* 0x0045e8000c101904 */
[----:B------:R-:W3:Y:S01]  /*0150*/  LDG.E R19, desc[UR4][R2.64+0x8] ;  /* 0x0000080402137981 */ /* 0x000ee2000c1e1900 */
[----:B0-----:R-:W-:-:S05]  /*0160*/  IMAD.WIDE R8, R13, 0x4, R8 ;  /* 0x000000040d087825 */ /* 0x001fca00078e0208 */
[----:B---3--:R-:W-:Y:S04]  /*0170*/  STG.E desc[UR4][R8.64], R19 ;  /* 0x0000001308007986 */ /* 0x008fe8000c101904 */
[----:B------:R-:W3:Y:S01]  /*0180*/  LDG.E R21, desc[UR4][R2.64+0x4] ;  /* 0x0000040402157981 */ /* 0x000ee2000c1e1900 */
[C---:B-1----:R-:W-:Y:S02]  /*0190*/  IMAD.WIDE R4, R13.reuse, 0x4, R10 ;  /* 0x000000040d047825 */ /* 0x042fe400078e020a */
[----:B------:R-:W2:Y:S03]  /*01a0*/  LDC.64 R10, c[0x0][0x388] ;  /* 0x0000e200ff0a7b82 */ /* 0x000ea60000000a00 */
[----:B---3--:R-:W-:Y:S04]  /*01b0*/  STG.E desc[UR4][R4.64], R21 ;  /* 0x0000001504007986 */ /* 0x008fe8000c101904 */
[----:B------:R-:W3:Y:S01]  /*01c0*/  LDG.E R15, desc[UR4][R2.64] ;  /* 0x00000004020f7981 */ /* 0x000ee2000c1e1900 */
[----:B--2---:R-:W-:-:S05]  /*01d0*/  IMAD.WIDE R6, R13, 0x4, R10 ;  /* 0x000000040d067825 */ /* 0x004fca00078e020a */
[----:B---3--:R-:W-:Y:S01]  /*01e0*/  STG.E desc[UR4][R6.64], R15 ;  /* 0x0000000f06007986 */ /* 0x008fe2000c101904 */
[----:B------:R-:W-:Y:S05]  /*01f0*/  EXIT ;  /* 0x000000000000794d */ /* 0x000fea0003800000 */
.L_x_7:
        /* <DEDUP_REMOVED lines=16> */
.L_x_10:


//--------------------- .text._Z7initAOSP4nodePiS1_S1_S1_S1_i --------------------------
	.section	.text._Z7initAOSP4nodePiS1_S1_S1_S1_i,"ax",@progbits
	.align	128
        .global         _Z7initAOSP4nodePiS1_S1_S1_S1_i
        .type           _Z7initAOSP4nodePiS1_S1_S1_S1_i,@function
        .size           _Z7initAOSP4nodePiS1_S1_S1_S1_i,(.L_x_11 - _Z7initAOSP4nodePiS1_S1_S1_S1_i)
        .other          _Z7initAOSP4nodePiS1_S1_S1_S1_i,@"STO_CUDA_ENTRY STV_DEFAULT"
_Z7initAOSP4nodePiS1_S1_S1_S1_i:
.text._Z7initAOSP4nodePiS1_S1_S1_S1_i:
        /* <DEDUP_REMOVED lines=14> */
[----:B-1----:R1:W4:Y:S01]  /*00e0*/  LDG.E R15, desc[UR4][R4.64] ;  /* 0x00000004040f7981 */ /* 0x002322000c1e1900 */
[----:B--2---:R-:W-:-:S06]  /*00f0*/  IMAD.WIDE R2, R13, 0x14, R2 ;  /* 0x000000140d027825 */ /* 0x004fcc00078e0202 */
[----:B------:R-:W2:Y:S01]  /*0100*/  LDC.64 R10, c[0x0][0x3a8] ;  /* 0x0000ea00ff0a7b82 */ /* 0x000ea20000000a00 */
[----:B---3--:R-:W-:-:S07]  /*0110*/  IMAD.WIDE R6, R13, 0x4, R6 ;  /* 0x000000040d067825 */ /* 0x008fce00078e0206 */
[----:B-1----:R-:W1:Y:S01]  /*0120*/  LDC.64 R4, c[0x0][0x3a0] ;  /* 0x0000e800ff047b82 */ /* 0x002e620000000a00 */
[----:B----4-:R-:W-:Y:S04]  /*0130*/  STG.E desc[UR4][R2.64], R15 ;  /* 0x0000000f02007986 */ /* 0x010fe8000c101904 */
[----:B------:R-:W3:Y:S01]  /*0140*/  LDG.E R7, desc[UR4][R6.64] ;  /* 0x0000000406077981 */ /* 0x000ee2000c1e1900 */
[----:B0-----:R-:W-:-:S03]  /*0150*/  IMAD.WIDE R8, R13, 0x4, R8 ;  /* 0x000000040d087825 */ /* 0x001fc600078e0208 */
[----:B---3--:R-:W-:Y:S04]  /*0160*/  STG.E desc[UR4][R2.64+0x4], R7 ;  /* 0x0000040702007986 */ /* 0x008fe8000c101904 */
[----:B------:R-:W3:Y:S01]  /*0170*/  LDG.E R9, desc[UR4][R8.64] ;  /* 0x0000000408097981 */ /* 0x000ee2000c1e1900 */
[----:B-1----:R-:W-:-:S03]  /*0180*/  IMAD.WIDE R4, R13, 0x4, R4 ;  /* 0x000000040d047825 */ /* 0x002fc600078e0204 */
[----:B---3--:R-:W-:Y:S04]  /*0190*/  STG.E desc[UR4][R2.64+0x8], R9 ;  /* 0x0000080902007986 */ /* 0x008fe8000c101904 */
[----:B------:R-:W3:Y:S01]  /*01a0*/  LDG.E R5, desc[UR4][R4.64] ;  /* 0x0000000404057981 */ /* 0x000ee2000c1e1900 */
[----:B--2---:R-:W-:-:S03]  /*01b0*/  IMAD.WIDE R10, R13, 0x4, R10 ;  /* 0x000000040d0a7825 */ /* 0x004fc600078e020a */
[----:B---3--:R-:W-:Y:S04]  /*01c0*/  STG.E desc[UR4][R2.64+0xc], R5 ;  /* 0x00000c0502007986 */ /* 0x008fe8000c101904 */
[----:B------:R-:W2:Y:S04]  /*01d0*/  LDG.E R11, desc[UR4][R10.64] ;  /* 0x000000040a0b7981 */ /* 0x000ea8000c1e1900 */
[----:B--2---:R-:W-:Y:S01]  /*01e0*/  STG.E desc[UR4][R2.64+0x10], R11 ;  /* 0x0000100b02007986 */ /* 0x004fe2000c101904 */
[----:B------:R-:W-:Y:S05]  /*01f0*/  EXIT ;  /* 0x000000000000794d */ /* 0x000fea0003800000 */
.L_x_8:
        /* <DEDUP_REMOVED lines=16> */
.L_x_11:


//--------------------- .nv.shared.reserved.0     --------------------------
	.section	.nv.shared.reserved.0,"aw",@nobits
	.weak		__nv_reservedSMEM_offset_0_alias
	.size		__nv_reservedSMEM_offset_0_alias, 0, 64
	.other		__nv_reservedSMEM_offset_0_alias,@"STO_CUDA_RESERVED_SHARED STV_DEFAULT"
__nv_reservedSMEM_offset_0_alias:
	.zero		0
	.zero		64


//--------------------- .nv.constant0._Z15FacilityBookingPiS_S_S_S_iS_S_S_S_S_ --------------------------
	.section	.nv.constant0._Z15FacilityBookingPiS_S_S_S_iS_S_S_S_S_,"a",@progbits
	.sectionflags	@""
	.align	4
.nv.constant0._Z15FacilityBookingPiS_S_S_S_iS_S_S_S_S_:
	.zero		984


//--------------------- .nv.constant0._Z16copyStructValuesP4nodePiS1_S1_S1_S1_i --------------------------
	.section	.nv.constant0._Z16copyStructValuesP4nodePiS1_S1_S1_S1_i,"a",@progbits
	.sectionflags	@""
	.align	4
.nv.constant0._Z16copyStructValuesP4nodePiS1_S1_S1_S1_i:
	.zero		948


//--------------------- .nv.constant0._Z7initAOSP4nodePiS1_S1_S1_S1_i --------------------------
	.section	.nv.constant0._Z7initAOSP4nodePiS1_S1_S1_S1_i,"a",@progbits
	.sectionflags	@""
	.align	4
.nv.constant0._Z7initAOSP4nodePiS1_S1_S1_S1_i:
	.zero		948


//--------------------- SYMBOLS --------------------------

	.type		.nv.reservedSmem.offset0,@object
	.size		.nv.reservedSmem.offset0,0x4
